//
// Generated by NVIDIA NVVM Compiler
//
// Compiler Build ID: CL-36424714
// Cuda compilation tools, release 13.0, V13.0.88
// Based on NVVM 20.0.0
//

.version 9.0
.target sm_100
.address_size 64

	// .globl	_Z15matrix_multiplyPiS_S_i

.visible .entry _Z15matrix_multiplyPiS_S_i(
	.param .u64 .ptr .align 1 _Z15matrix_multiplyPiS_S_i_param_0,
	.param .u64 .ptr .align 1 _Z15matrix_multiplyPiS_S_i_param_1,
	.param .u64 .ptr .align 1 _Z15matrix_multiplyPiS_S_i_param_2,
	.param .u32 _Z15matrix_multiplyPiS_S_i_param_3
)
{
	.reg .pred 	%p<13>;
	.reg .b32 	%r<145>;
	.reg .b64 	%rd<48>;

	ld.param.u64 	%rd4, [_Z15matrix_multiplyPiS_S_i_param_0];
	ld.param.u64 	%rd5, [_Z15matrix_multiplyPiS_S_i_param_1];
	ld.param.u32 	%r56, [_Z15matrix_multiplyPiS_S_i_param_3];
	cvta.to.global.u64 	%rd1, %rd5;
	cvta.to.global.u64 	%rd2, %rd4;
	mov.u32 	%r57, %ctaid.x;
	mov.u32 	%r58, %ntid.x;
	mov.u32 	%r59, %tid.x;
	mad.lo.s32 	%r1, %r57, %r58, %r59;
	setp.ge.s32 	%p1, %r1, %r56;
	setp.lt.s32 	%p2, %r56, 1;
	or.pred  	%p3, %p1, %p2;
	@%p3 bra 	$L__BB0_14;
	mul.lo.s32 	%r2, %r56, %r1;
	add.s32 	%r3, %r56, -1;
	and.b32  	%r4, %r56, 7;
	and.b32  	%r5, %r56, 2147483640;
	neg.s32 	%r6, %r5;
	shl.b32 	%r7, %r56, 3;
	mul.lo.s32 	%r8, %r56, 3;
	mul.lo.s32 	%r9, %r56, 7;
	mov.b32 	%r123, 0;
$L__BB0_2:
	setp.lt.u32 	%p4, %r3, 7;
	mov.b32 	%r144, 0;
	mov.u32 	%r140, %r144;
	@%p4 bra 	$L__BB0_5;
	add.s32 	%r132, %r56, %r123;
	shl.b32 	%r64, %r56, 1;
	add.s32 	%r131, %r64, %r123;
	add.s32 	%r130, %r8, %r123;
	shl.b32 	%r65, %r56, 2;
	add.s32 	%r129, %r65, %r123;
	mad.lo.s32 	%r128, %r56, 5, %r123;
	mad.lo.s32 	%r127, %r56, 6, %r123;
	add.s32 	%r126, %r9, %r123;
	mov.b32 	%r144, 0;
	mov.u32 	%r124, %r2;
	mov.u32 	%r125, %r123;
	mov.u32 	%r133, %r6;
$L__BB0_4:
	.pragma "nounroll";
	mul.wide.s32 	%rd6, %r124, 4;
	add.s64 	%rd7, %rd2, %rd6;
	ld.global.u32 	%r66, [%rd7];
	mul.wide.u32 	%rd8, %r125, 4;
	add.s64 	%rd9, %rd1, %rd8;
	ld.global.u32 	%r67, [%rd9];
	mad.lo.s32 	%r68, %r67, %r66, %r144;
	ld.global.u32 	%r69, [%rd7+4];
	mul.wide.u32 	%rd10, %r132, 4;
	add.s64 	%rd11, %rd1, %rd10;
	ld.global.u32 	%r70, [%rd11];
	mad.lo.s32 	%r71, %r70, %r69, %r68;
	ld.global.u32 	%r72, [%rd7+8];
	mul.wide.u32 	%rd12, %r131, 4;
	add.s64 	%rd13, %rd1, %rd12;
	ld.global.u32 	%r73, [%rd13];
	mad.lo.s32 	%r74, %r73, %r72, %r71;
	ld.global.u32 	%r75, [%rd7+12];
	mul.wide.u32 	%rd14, %r130, 4;
	add.s64 	%rd15, %rd1, %rd14;
	ld.global.u32 	%r76, [%rd15];
	mad.lo.s32 	%r77, %r76, %r75, %r74;
	ld.global.u32 	%r78, [%rd7+16];
	mul.wide.u32 	%rd16, %r129, 4;
	add.s64 	%rd17, %rd1, %rd16;
	ld.global.u32 	%r79, [%rd17];
	mad.lo.s32 	%r80, %r79, %r78, %r77;
	ld.global.u32 	%r81, [%rd7+20];
	mul.wide.u32 	%rd18, %r128, 4;
	add.s64 	%rd19, %rd1, %rd18;
	ld.global.u32 	%r82, [%rd19];
	mad.lo.s32 	%r83, %r82, %r81, %r80;
	ld.global.u32 	%r84, [%rd7+24];
	mul.wide.u32 	%rd20, %r127, 4;
	add.s64 	%rd21, %rd1, %rd20;
	ld.global.u32 	%r85, [%rd21];
	mad.lo.s32 	%r86, %r85, %r84, %r83;
	ld.global.u32 	%r87, [%rd7+28];
	mul.wide.u32 	%rd22, %r126, 4;
	add.s64 	%rd23, %rd1, %rd22;
	ld.global.u32 	%r88, [%rd23];
	mad.lo.s32 	%r144, %r88, %r87, %r86;
	add.s32 	%r133, %r133, 8;
	add.s32 	%r132, %r132, %r7;
	add.s32 	%r131, %r131, %r7;
	add.s32 	%r130, %r130, %r7;
	add.s32 	%r129, %r129, %r7;
	add.s32 	%r128, %r128, %r7;
	add.s32 	%r127, %r127, %r7;
	add.s32 	%r126, %r126, %r7;
	add.s32 	%r125, %r125, %r7;
	add.s32 	%r124, %r124, 8;
	setp.ne.s32 	%p5, %r133, 0;
	mov.u32 	%r140, %r5;
	@%p5 bra 	$L__BB0_4;
$L__BB0_5:
	setp.eq.s32 	%p6, %r4, 0;
	@%p6 bra 	$L__BB0_13;
	add.s32 	%r90, %r4, -1;
	setp.lt.u32 	%p7, %r90, 3;
	@%p7 bra 	$L__BB0_8;
	add.s32 	%r91, %r140, %r2;
	mul.wide.s32 	%rd24, %r91, 4;
	add.s64 	%rd25, %rd2, %rd24;
	ld.global.u32 	%r92, [%rd25];
	mad.lo.s32 	%r93, %r140, %r56, %r123;
	mul.wide.u32 	%rd26, %r93, 4;
	add.s64 	%rd27, %rd1, %rd26;
	ld.global.u32 	%r94, [%rd27];
	mad.lo.s32 	%r95, %r94, %r92, %r144;
	ld.global.u32 	%r96, [%rd25+4];
	add.s32 	%r97, %r93, %r56;
	mul.wide.u32 	%rd28, %r97, 4;
	add.s64 	%rd29, %rd1, %rd28;
	ld.global.u32 	%r98, [%rd29];
	mad.lo.s32 	%r99, %r98, %r96, %r95;
	ld.global.u32 	%r100, [%rd25+8];
	add.s32 	%r101, %r97, %r56;
	mul.wide.u32 	%rd30, %r101, 4;
	add.s64 	%rd31, %rd1, %rd30;
	ld.global.u32 	%r102, [%rd31];
	mad.lo.s32 	%r103, %r102, %r100, %r99;
	ld.global.u32 	%r104, [%rd25+12];
	add.s32 	%r105, %r101, %r56;
	mul.wide.u32 	%rd32, %r105, 4;
	add.s64 	%rd33, %rd1, %rd32;
	ld.global.u32 	%r106, [%rd33];
	mad.lo.s32 	%r144, %r106, %r104, %r103;
	add.s32 	%r140, %r140, 4;
$L__BB0_8:
	and.b32  	%r108, %r56, 3;
	setp.eq.s32 	%p8, %r108, 0;
	@%p8 bra 	$L__BB0_13;
	setp.eq.s32 	%p9, %r108, 1;
	@%p9 bra 	$L__BB0_11;
	add.s32 	%r109, %r140, %r2;
	mul.wide.s32 	%rd34, %r109, 4;
	add.s64 	%rd35, %rd2, %rd34;
	ld.global.u32 	%r110, [%rd35];
	mad.lo.s32 	%r111, %r140, %r56, %r123;
	mul.wide.u32 	%rd36, %r111, 4;
	add.s64 	%rd37, %rd1, %rd36;
	ld.global.u32 	%r112, [%rd37];
	mad.lo.s32 	%r113, %r112, %r110, %r144;
	ld.global.u32 	%r114, [%rd35+4];
	add.s32 	%r115, %r111, %r56;
	mul.wide.u32 	%rd38, %r115, 4;
	add.s64 	%rd39, %rd1, %rd38;
	ld.global.u32 	%r116, [%rd39];
	mad.lo.s32 	%r144, %r116, %r114, %r113;
	add.s32 	%r140, %r140, 2;
$L__BB0_11:
	and.b32  	%r117, %r56, 1;
	setp.eq.b32 	%p10, %r117, 1;
	not.pred 	%p11, %p10;
	@%p11 bra 	$L__BB0_13;
	add.s32 	%r118, %r140, %r2;
	mul.wide.s32 	%rd40, %r118, 4;
	add.s64 	%rd41, %rd2, %rd40;
	ld.global.u32 	%r119, [%rd41];
	mad.lo.s32 	%r120, %r140, %r56, %r123;
	mul.wide.u32 	%rd42, %r120, 4;
	add.s64 	%rd43, %rd1, %rd42;
	ld.global.u32 	%r121, [%rd43];
	mad.lo.s32 	%r144, %r121, %r119, %r144;
$L__BB0_13:
	ld.param.u64 	%rd47, [_Z15matrix_multiplyPiS_S_i_param_2];
	add.s32 	%r122, %r123, %r2;
	cvta.to.global.u64 	%rd44, %rd47;
	mul.wide.s32 	%rd45, %r122, 4;
	add.s64 	%rd46, %rd44, %rd45;
	st.global.u32 	[%rd46], %r144;
	add.s32 	%r123, %r123, 1;
	setp.ne.s32 	%p12, %r123, %r56;
	@%p12 bra 	$L__BB0_2;
$L__BB0_14:
	ret;

}


// ===== COMPILED SASS (sm_100) =====

	.target	sm_100

	.elftype	@"ET_EXEC"


//--------------------- .note.nv.tkinfo           --------------------------
	.section	.note.nv.tkinfo,"",@"SHT_NOTE"
	.sectionflags	@"SHF_NOTE_NV_TKINFO"
	.tkinfo
        /*0018*/ 	.word	0x00000002
        /*0030*/ 	.string	""
        /*0030*/ 	.string	"ptxas"
        /*0030*/ 	.string	"Cuda compilation tools, release 13.0, V13.0.88"
        /*0030*/ 	.string	"Build cuda_13.0.r13.0/compiler.36424714_0"
        /*0030*/ 	.string	"-arch sm_100 -m 64 "



//--------------------- .note.nv.cuinfo           --------------------------
	.section	.note.nv.cuinfo,"",@"SHT_NOTE"
	.sectionflags	@"SHF_NOTE_NV_CUINFO"
        /*0018*/ 	.short	0x0002
        /*001a*/ 	.short	0x0064
        /*001c*/ 	.short	0x0082
	.zero		2


//--------------------- .nv.info                  --------------------------
	.section	.nv.info,"",@"SHT_CUDA_INFO"
	.align	4


	//----- nvinfo : EIATTR_REGCOUNT
	.align		4
        /*0000*/ 	.byte	0x04, 0x2f
        /*0002*/ 	.short	(.L_1 - .L_0)
	.align		4
.L_0:
        /*0004*/ 	.word	index@(_Z15matrix_multiplyPiS_S_i)
        /*0008*/ 	.word	0x00000020


	//----- nvinfo : EIATTR_FRAME_SIZE
	.align		4
.L_1:
        /*000c*/ 	.byte	0x04, 0x11
        /*000e*/ 	.short	(.L_3 - .L_2)
	.align		4
.L_2:
        /*0010*/ 	.word	index@(_Z15matrix_multiplyPiS_S_i)
        /*0014*/ 	.word	0x00000000


	//----- nvinfo : EIATTR_MIN_STACK_SIZE
	.align		4
.L_3:
        /*0018*/ 	.byte	0x04, 0x12
        /*001a*/ 	.short	(.L_5 - .L_4)
	.align		4
.L_4:
        /*001c*/ 	.word	index@(_Z15matrix_multiplyPiS_S_i)
        /*0020*/ 	.word	0x00000000
.L_5:


//--------------------- .nv.compat                --------------------------
	.section	.nv.compat,"",@"SHT_CUDA_COMPAT_INFO"
	.align	4
        /*0000*/ 	.byte	0x02, 0x09, 0x00, 0x00, 0x02, 0x02, 0x01, 0x00, 0x02, 0x05, 0x05, 0x00, 0x03, 0x07, 0x01, 0x01
        /*0010*/ 	.byte	0x02, 0x03, 0x00, 0x00, 0x02, 0x06, 0x01, 0x00, 0x04, 0x0b, 0x08, 0x00, 0x09, 0x00, 0x00, 0x00
        /*0020*/ 	.byte	0x00, 0x00, 0x00, 0x00


//--------------------- .nv.info._Z15matrix_multiplyPiS_S_i --------------------------
	.section	.nv.info._Z15matrix_multiplyPiS_S_i,"",@"SHT_CUDA_INFO"
	.sectionflags	@""
	.align	4


	//----- nvinfo : EIATTR_CUDA_API_VERSION
	.align		4
        /*0000*/ 	.byte	0x04, 0x37
        /*0002*/ 	.short	(.L_7 - .L_6)
.L_6:
        /*0004*/ 	.word	0x00000082


	//----- nvinfo : EIATTR_KPARAM_INFO
	.align		4
.L_7:
        /*0008*/ 	.byte	0x04, 0x17
        /*000a*/ 	.short	(.L_9 - .L_8)
.L_8:
        /*000c*/ 	.word	0x00000000
        /*0010*/ 	.short	0x0003
        /*0012*/ 	.short	0x0018
        /*0014*/ 	.byte	0x00, 0xf0, 0x11, 0x00


	//----- nvinfo : EIATTR_KPARAM_INFO
	.align		4
.L_9:
        /*0018*/ 	.byte	0x04, 0x17
        /*001a*/ 	.short	(.L_11 - .L_10)
.L_10:
        /*001c*/ 	.word	0x00000000
        /*0020*/ 	.short	0x0002
        /*0022*/ 	.short	0x0010
        /*0024*/ 	.byte	0x00, 0xf5, 0x21, 0x00


	//----- nvinfo : EIATTR_KPARAM_INFO
	.align		4
.L_11:
        /*0028*/ 	.byte	0x04, 0x17
        /*002a*/ 	.short	(.L_13 - .L_12)
.L_12:
        /*002c*/ 	.word	0x00000000
        /*0030*/ 	.short	0x0001
        /*0032*/ 	.short	0x0008
        /*0034*/ 	.byte	0x00, 0xf5, 0x21, 0x00


	//----- nvinfo : EIATTR_KPARAM_INFO
	.align		4
.L_13:
        /*0038*/ 	.byte	0x04, 0x17
        /*003a*/ 	.short	(.L_15 - .L_14)
.L_14:
        /*003c*/ 	.word	0x00000000
        /*0040*/ 	.short	0x0000
        /*0042*/ 	.short	0x0000
        /*0044*/ 	.byte	0x00, 0xf5, 0x21, 0x00


	//----- nvinfo : EIATTR_SPARSE_MMA_MASK
	.align		4
.L_15:
        /*0048*/ 	.byte	0x03, 0x50
        /*004a*/ 	.short	0x0000


	//----- nvinfo : EIATTR_MAXREG_COUNT
	.align		4
        /*004c*/ 	.byte	0x03, 0x1b
        /*004e*/ 	.short	0x00ff


	//----- nvinfo : EIATTR_MERCURY_ISA_VERSION
	.align		4
        /*0050*/ 	.byte	0x03, 0x5f
        /*0052*/ 	.short	0x0101


	//----- nvinfo : EIATTR_VRC_CTA_INIT_COUNT
	.align		4
        /*0054*/ 	.byte	0x02, 0x4a
	.zero		1
	.zero		1


	//----- nvinfo : EIATTR_EXIT_INSTR_OFFSETS
	.align		4
        /*0058*/ 	.byte	0x04, 0x1c
        /*005a*/ 	.short	(.L_17 - .L_16)


	//   ....[0]....
.L_16:
        /*005c*/ 	.word	0x00000080


	//   ....[1]....
        /*0060*/ 	.word	0x00000950


	//----- nvinfo : EIATTR_CBANK_PARAM_SIZE
	.align		4
.L_17:
        /*0064*/ 	.byte	0x03, 0x19
        /*0066*/ 	.short	0x001c


	//----- nvinfo : EIATTR_PARAM_CBANK
	.align		4
        /*0068*/ 	.byte	0x04, 0x0a
        /*006a*/ 	.short	(.L_19 - .L_18)
	.align		4
.L_18:
        /*006c*/ 	.word	index@(.nv.constant0._Z15matrix_multiplyPiS_S_i)
        /*0070*/ 	.short	0x0380
        /*0072*/ 	.short	0x001c


	//----- nvinfo : EIATTR_SW_WAR
	.align		4
.L_19:
        /*0074*/ 	.byte	0x04, 0x36
        /*0076*/ 	.short	(.L_21 - .L_20)
.L_20:
        /*0078*/ 	.word	0x00000008
.L_21:


//--------------------- .nv.callgraph             --------------------------
	.section	.nv.callgraph,"",@"SHT_CUDA_CALLGRAPH"
	.align	4
	.sectionentsize	8
	.align		4
        /*0000*/ 	.word	0x00000000
	.align		4
        /*0004*/ 	.word	0xffffffff
	.align		4
        /*0008*/ 	.word	0x00000000
	.align		4
        /*000c*/ 	.word	0xfffffffe
	.align		4
        /*0010*/ 	.word	0x00000000
	.align		4
        /*0014*/ 	.word	0xfffffffd
	.align		4
        /*0018*/ 	.word	0x00000000
	.align		4
        /*001c*/ 	.word	0xfffffffc


//--------------------- .text._Z15matrix_multiplyPiS_S_i --------------------------
	.section	.text._Z15matrix_multiplyPiS_S_i,"ax",@progbits
	.align	128
        .global         _Z15matrix_multiplyPiS_S_i
        .type           _Z15matrix_multiplyPiS_S_i,@function
        .size           _Z15matrix_multiplyPiS_S_i,(.L_x_6 - _Z15matrix_multiplyPiS_S_i)
        .other          _Z15matrix_multiplyPiS_S_i,@"STO_CUDA_ENTRY STV_DEFAULT"
_Z15matrix_multiplyPiS_S_i:
.text._Z15matrix_multiplyPiS_S_i:
[----:B------:R-:W-:Y:S01]  /*0000*/  LDC R1, c[0x0][0x37c] ;  /* 0x0000df00ff017b82 */ /* 0x000fe20000000800 */
[----:B------:R-:W0:Y:S07]  /*0010*/  S2R R3, SR_TID.X ;  /* 0x0000000000037919 */ /* 0x000e2e0000002100 */
[----:B------:R-:W0:Y:S08]  /*0020*/  S2UR UR4, SR_CTAID.X ;  /* 0x00000000000479c3 */ /* 0x000e300000002500 */
[----:B------:R-:W0:Y:S08]  /*0030*/  LDC R2, c[0x0][0x360] ;  /* 0x0000d800ff027b82 */ /* 0x000e300000000800 */
[----:B------:R-:W1:Y:S01]  /*0040*/  LDC R5, c[0x0][0x398] ;  /* 0x0000e600ff057b82 */ /* 0x000e620000000800 */
[----:B0-----:R-:W-:Y:S01]  /*0050*/  IMAD R2, R2, UR4, R3 ;  /* 0x0000000402027c24 */ /* 0x001fe2000f8e0203 */
[----:B-1----:R-:W-:-:S04]  /*0060*/  ISETP.GE.AND P0, PT, R5, 0x1, PT ;  /* 0x000000010500780c */ /* 0x002fc80003f06270 */
[----:B------:R-:W-:-:S13]  /*0070*/  ISETP.GE.OR P0, PT, R2, R5, !P0 ;  /* 0x000000050200720c */ /* 0x000fda0004706670 */
[----:B------:R-:W-:Y:S05]  /*0080*/  @P0 EXIT ;  /* 0x000000000000094d */ /* 0x000fea0003800000 */
[C---:B------:R-:W-:Y:S01]  /*0090*/  IADD3 R0, PT, PT, R5.reuse, -0x1, RZ ;  /* 0xffffffff05007810 */ /* 0x040fe20007ffe0ff */
[----:B------:R-:W-:Y:S01]  /*00a0*/  IMAD R2, R2, R5, RZ ;  /* 0x0000000502027224 */ /* 0x000fe200078e02ff */
[C---:B------:R-:W-:Y:S01]  /*00b0*/  LOP3.LUT R3, R5.reuse, 0x7, RZ, 0xc0, !PT ;  /* 0x0000000705037812 */ /* 0x040fe200078ec0ff */
[----:B------:R-:W0:Y:S01]  /*00c0*/  LDCU.64 UR4, c[0x0][0x358] ;  /* 0x00006b00ff0477ac */ /* 0x000e220008000a00 */
[----:B------:R-:W-:Y:S02]  /*00d0*/  ISETP.GE.U32.AND P0, PT, R0, 0x7, PT ;  /* 0x000000070000780c */ /* 0x000fe40003f06070 */
[----:B------:R-:W-:Y:S01]  /*00e0*/  LOP3.LUT R0, R5, 0x7ffffff8, RZ, 0xc0, !PT ;  /* 0x7ffffff805007812 */ /* 0x000fe200078ec0ff */
[----:B------:R-:W-:-:S03]  /*00f0*/  HFMA2 R5, -RZ, RZ, 0, 0 ;  /* 0x00000000ff057431 */ /* 0x000fc600000001ff */
[----:B------:R-:W-:-:S07]  /*0100*/  IADD3 R4, PT, PT, -R0, RZ, RZ ;  /* 0x000000ff00047210 */ /* 0x000fce0007ffe1ff */
.L_x_4:
[----:B-1----:R-:W-:Y:S02]  /*0110*/  MOV R16, RZ ;  /* 0x000000ff00107202 */ /* 0x002fe40000000f00 */
[----:B------:R-:W-:Y:S01]  /*0120*/  MOV R6, RZ ;  /* 0x000000ff00067202 */ /* 0x000fe20000000f00 */
[----:B------:R-:W-:Y:S06]  /*0130*/  @!P0 BRA `(.L_x_0) ;  /* 0x0000000000f08947 */ /* 0x000fec0003800000 */
[----:B------:R-:W1:Y:S01]  /*0140*/  LDC R8, c[0x0][0x398] ;  /* 0x0000e600ff087b82 */ /* 0x000e620000000800 */
[----:B------:R-:W-:Y:S02]  /*0150*/  MOV R16, RZ ;  /* 0x000000ff00107202 */ /* 0x000fe40000000f00 */
[----:B------:R-:W-:Y:S02]  /*0160*/  MOV R9, R2 ;  /* 0x0000000200097202 */ /* 0x000fe40000000f00 */
[-C--:B------:R-:W-:Y:S02]  /*0170*/  MOV R7, R5.reuse ;  /* 0x0000000500077202 */ /* 0x080fe40000000f00 */
[----:B------:R-:W-:Y:S02]  /*0180*/  MOV R10, R4 ;  /* 0x00000004000a7202 */ /* 0x000fe40000000f00 */
[----:B-1----:R-:W-:Y:S01]  /*0190*/  IADD3 R11, PT, PT, R5, R8, RZ ;  /* 0x00000008050b7210 */ /* 0x002fe20007ffe0ff */
[C-C-:B------:R-:W-:Y:S01]  /*01a0*/  IMAD R25, R8.reuse, 0x3, R5.reuse ;  /* 0x0000000308197824 */ /* 0x140fe200078e0205 */
[CC--:B------:R-:W-:Y:S01]  /*01b0*/  LEA R6, R8.reuse, R5.reuse, 0x1 ;  /* 0x0000000508067211 */ /* 0x0c0fe200078e08ff */
[C-C-:B------:R-:W-:Y:S01]  /*01c0*/  IMAD R29, R8.reuse, 0x5, R5.reuse ;  /* 0x00000005081d7824 */ /* 0x140fe200078e0205 */
[C---:B------:R-:W-:Y:S01]  /*01d0*/  LEA R27, R8.reuse, R5, 0x2 ;  /* 0x00000005081b7211 */ /* 0x040fe200078e10ff */
[----:B------:R-:W-:-:S02]  /*01e0*/  IMAD R24, R8, 0x6, R5 ;  /* 0x0000000608187824 */ /* 0x000fc400078e0205 */
[----:B------:R-:W-:-:S07]  /*01f0*/  IMAD R26, R8, 0x7, R5 ;  /* 0x00000007081a7824 */ /* 0x000fce00078e0205 */
.L_x_1:
[----:B------:R-:W1:Y:S08]  /*0200*/  LDC.64 R14, c[0x0][0x388] ;  /* 0x0000e200ff0e7b82 */ /* 0x000e700000000a00 */
[----:B------:R-:W2:Y:S01]  /*0210*/  LDC.64 R12, c[0x0][0x380] ;  /* 0x0000e000ff0c7b82 */ /* 0x000ea20000000a00 */
[----:B-1----:R-:W-:-:S06]  /*0220*/  IMAD.WIDE.U32 R18, R7, 0x4, R14 ;  /* 0x0000000407127825 */ /* 0x002fcc00078e000e */
[----:B0-----:R-:W3:Y:S01]  /*0230*/  LDG.E R18, desc[UR4][R18.64] ;  /* 0x0000000412127981 */ /* 0x001ee2000c1e1900 */
[----:B--2---:R-:W-:-:S05]  /*0240*/  IMAD.WIDE R12, R9, 0x4, R12 ;  /* 0x00000004090c7825 */ /* 0x004fca00078e020c */
[----:B------:R-:W3:Y:S01]  /*0250*/  LDG.E R17, desc[UR4][R12.64] ;  /* 0x000000040c117981 */ /* 0x000ee2000c1e1900 */
[----:B------:R-:W-:-:S03]  /*0260*/  IMAD.WIDE.U32 R22, R11, 0x4, R14 ;  /* 0x000000040b167825 */ /* 0x000fc600078e000e */
[----:B------:R-:W2:Y:S01]  /*0270*/  LDG.E R19, desc[UR4][R12.64+0x8] ;  /* 0x000008040c137981 */ /* 0x000ea2000c1e1900 */
[----:B------:R-:W-:-:S03]  /*0280*/  IMAD.WIDE.U32 R20, R6, 0x4, R14 ;  /* 0x0000000406147825 */ /* 0x000fc600078e000e */
[----:B------:R-:W4:Y:S04]  /*0290*/  LDG.E R22, desc[UR4][R22.64] ;  /* 0x0000000416167981 */ /* 0x000f28000c1e1900 */
[----:B------:R-:W2:Y:S04]  /*02a0*/  LDG.E R20, desc[UR4][R20.64] ;  /* 0x0000000414147981 */ /* 0x000ea8000c1e1900 */
[----:B------:R-:W5:Y:S01]  /*02b0*/  LDG.E R23, desc[UR4][R12.64+0x10] ;  /* 0x000010040c177981 */ /* 0x000f62000c1e1900 */
[----:B---3--:R-:W-:-:S03]  /*02c0*/  IMAD R17, R17, R18, R16 ;  /* 0x0000001211117224 */ /* 0x008fc600078e0210 */
[----:B------:R-:W4:Y:S02]  /*02d0*/  LDG.E R16, desc[UR4][R12.64+0x4] ;  /* 0x000004040c107981 */ /* 0x000f24000c1e1900 */
[----:B----4-:R-:W-:Y:S02]  /*02e0*/  IMAD R28, R16, R22, R17 ;  /* 0x00000016101c7224 */ /* 0x010fe400078e0211 */
[----:B------:R-:W-:-:S04]  /*02f0*/  IMAD.WIDE.U32 R16, R25, 0x4, R14 ;  /* 0x0000000419107825 */ /* 0x000fc800078e000e */
[----:B--2---:R-:W-:Y:S02]  /*0300*/  IMAD R28, R19, R20, R28 ;  /* 0x00000014131c7224 */ /* 0x004fe400078e021c */
[--C-:B------:R-:W-:Y:S01]  /*0310*/  IMAD.WIDE.U32 R18, R27, 0x4, R14.reuse ;  /* 0x000000041b127825 */ /* 0x100fe200078e000e */
[----:B------:R-:W2:Y:S05]  /*0320*/  LDG.E R16, desc[UR4][R16.64] ;  /* 0x0000000410107981 */ /* 0x000eaa000c1e1900 */
[----:B------:R-:W5:Y:S04]  /*0330*/  LDG.E R18, desc[UR4][R18.64] ;  /* 0x0000000412127981 */ /* 0x000f68000c1e1900 */
[----:B------:R-:W2:Y:S01]  /*0340*/  LDG.E R17, desc[UR4][R12.64+0xc] ;  /* 0x00000c040c117981 */ /* 0x000ea2000c1e1900 */
[----:B------:R-:W-:-:S03]  /*0350*/  IMAD.WIDE.U32 R20, R29, 0x4, R14 ;  /* 0x000000041d147825 */ /* 0x000fc600078e000e */
[----:B------:R-:W3:Y:S04]  /*0360*/  LDG.E R19, desc[UR4][R12.64+0x1c] ;  /* 0x00001c040c137981 */ /* 0x000ee8000c1e1900 */
[----:B------:R-:W4:Y:S01]  /*0370*/  LDG.E R20, desc[UR4][R20.64] ;  /* 0x0000000414147981 */ /* 0x000f22000c1e1900 */
[----:B--2---:R-:W-:-:S03]  /*0380*/  IMAD R28, R17, R16, R28 ;  /* 0x00000010111c7224 */ /* 0x004fc600078e021c */
[----:B------:R-:W4:Y:S01]  /*0390*/  LDG.E R17, desc[UR4][R12.64+0x14] ;  /* 0x000014040c117981 */ /* 0x000f22000c1e1900 */
[----:B-----5:R-:W-:Y:S02]  /*03a0*/  IMAD R28, R23, R18, R28 ;  /* 0x00000012171c7224 */ /* 0x020fe400078e021c */
[--C-:B------:R-:W-:Y:S01]  /*03b0*/  IMAD.WIDE.U32 R22, R24, 0x4, R14.reuse ;  /* 0x0000000418167825 */ /* 0x100fe200078e000e */
[----:B------:R-:W2:Y:S03]  /*03c0*/  LDG.E R16, desc[UR4][R12.64+0x18] ;  /* 0x000018040c107981 */ /* 0x000ea6000c1e1900 */
[----:B------:R-:W-:Y:S02]  /*03d0*/  IMAD.WIDE.U32 R14, R26, 0x4, R14 ;  /* 0x000000041a0e7825 */ /* 0x000fe400078e000e */
[----:B------:R-:W2:Y:S04]  /*03e0*/  LDG.E R22, desc[UR4][R22.64] ;  /* 0x0000000416167981 */ /* 0x000ea8000c1e1900 */
[----:B------:R-:W3:Y:S01]  /*03f0*/  LDG.E R14, desc[UR4][R14.64] ;  /* 0x000000040e0e7981 */ /* 0x000ee2000c1e1900 */
[----:B------:R-:W-:-:S04]  /*0400*/  IADD3 R10, PT, PT, R10, 0x8, RZ ;  /* 0x000000080a0a7810 */ /* 0x000fc80007ffe0ff */
[----:B------:R-:W-:Y:S01]  /*0410*/  ISETP.NE.AND P1, PT, R10, RZ, PT ;  /* 0x000000ff0a00720c */ /* 0x000fe20003f25270 */
[C---:B------:R-:W-:Y:S01]  /*0420*/  IMAD R27, R8.reuse, 0x8, R27 ;  /* 0x00000008081b7824 */ /* 0x040fe200078e021b */
[C---:B------:R-:W-:Y:S02]  /*0430*/  LEA R11, R8.reuse, R11, 0x3 ;  /* 0x0000000b080b7211 */ /* 0x040fe400078e18ff */
[C---:B------:R-:W-:Y:S02]  /*0440*/  LEA R6, R8.reuse, R6, 0x3 ;  /* 0x0000000608067211 */ /* 0x040fe400078e18ff */
[C---:B------:R-:W-:Y:S02]  /*0450*/  LEA R25, R8.reuse, R25, 0x3 ;  /* 0x0000001908197211 */ /* 0x040fe400078e18ff */
[C---:B------:R-:W-:Y:S02]  /*0460*/  LEA R29, R8.reuse, R29, 0x3 ;  /* 0x0000001d081d7211 */ /* 0x040fe400078e18ff */
[----:B------:R-:W-:-:S02]  /*0470*/  LEA R24, R8, R24, 0x3 ;  /* 0x0000001808187211 */ /* 0x000fc400078e18ff */
[C---:B------:R-:W-:Y:S02]  /*0480*/  LEA R26, R8.reuse, R26, 0x3 ;  /* 0x0000001a081a7211 */ /* 0x040fe400078e18ff */
[----:B------:R-:W-:Y:S02]  /*0490*/  LEA R7, R8, R7, 0x3 ;  /* 0x0000000708077211 */ /* 0x000fe400078e18ff */
[----:B------:R-:W-:Y:S01]  /*04a0*/  IADD3 R9, PT, PT, R9, 0x8, RZ ;  /* 0x0000000809097810 */ /* 0x000fe20007ffe0ff */
[----:B----4-:R-:W-:-:S04]  /*04b0*/  IMAD R17, R17, R20, R28 ;  /* 0x0000001411117224 */ /* 0x010fc800078e021c */
[----:B--2---:R-:W-:-:S04]  /*04c0*/  IMAD R16, R16, R22, R17 ;  /* 0x0000001610107224 */ /* 0x004fc800078e0211 */
[----:B---3--:R-:W-:Y:S01]  /*04d0*/  IMAD R16, R19, R14, R16 ;  /* 0x0000000e13107224 */ /* 0x008fe200078e0210 */
[----:B------:R-:W-:Y:S06]  /*04e0*/  @P1 BRA `(.L_x_1) ;  /* 0xfffffffc00441947 */ /* 0x000fec000383ffff */
[----:B------:R-:W-:-:S07]  /*04f0*/  MOV R6, R0 ;  /* 0x0000000000067202 */ /* 0x000fce0000000f00 */
.L_x_0:
[----:B------:R-:W-:-:S13]  /*0500*/  ISETP.NE.AND P1, PT, R3, RZ, PT ;  /* 0x000000ff0300720c */ /* 0x000fda0003f25270 */
[----:B------:R-:W-:Y:S05]  /*0510*/  @!P1 BRA `(.L_x_2) ;  /* 0x0000000000ec9947 */ /* 0x000fea0003800000 */
[----:B------:R-:W1:Y:S01]  /*0520*/  LDC R7, c[0x0][0x398] ;  /* 0x0000e600ff077b82 */ /* 0x000e620000000800 */
[----:B------:R-:W-:-:S04]  /*0530*/  IADD3 R8, PT, PT, R3, -0x1, RZ ;  /* 0xffffffff03087810 */ /* 0x000fc80007ffe0ff */
[----:B------:R-:W-:Y:S02]  /*0540*/  ISETP.GE.U32.AND P1, PT, R8, 0x3, PT ;  /* 0x000000030800780c */ /* 0x000fe40003f26070 */
[----:B-1----:R-:W-:-:S11]  /*0550*/  LOP3.LUT P2, R20, R7, 0x3, RZ, 0xc0, !PT ;  /* 0x0000000307147812 */ /* 0x002fd6000784c0ff */
[----:B------:R-:W-:Y:S05]  /*0560*/  @!P1 BRA `(.L_x_3) ;  /* 0x0000000000689947 */ /* 0x000fea0003800000 */
[----:B------:R-:W1:Y:S01]  /*0570*/  LDC R22, c[0x0][0x398] ;  /* 0x0000e600ff167b82 */ /* 0x000e620000000800 */
[----:B------:R-:W-:-:S07]  /*0580*/  IADD3 R13, PT, PT, R2, R6, RZ ;  /* 0x00000006020d7210 */ /* 0x000fce0007ffe0ff */
[----:B------:R-:W2:Y:S08]  /*0590*/  LDC.64 R10, c[0x0][0x388] ;  /* 0x0000e200ff0a7b82 */ /* 0x000eb00000000a00 */
[----:B------:R-:W3:Y:S01]  /*05a0*/  LDC.64 R8, c[0x0][0x380] ;  /* 0x0000e000ff087b82 */ /* 0x000ee20000000a00 */
[----:B-1----:R-:W-:-:S04]  /*05b0*/  IMAD R19, R6, R22, R5 ;  /* 0x0000001606137224 */ /* 0x002fc800078e0205 */
[C---:B------:R-:W-:Y:S02]  /*05c0*/  IMAD.IADD R15, R19.reuse, 0x1, R22 ;  /* 0x00000001130f7824 */ /* 0x040fe400078e0216 */
[----:B--2---:R-:W-:-:S03]  /*05d0*/  IMAD.WIDE.U32 R18, R19, 0x4, R10 ;  /* 0x0000000413127825 */ /* 0x004fc600078e000a */
[----:B------:R-:W-:-:S03]  /*05e0*/  IADD3 R21, PT, PT, R15, R22, RZ ;  /* 0x000000160f157210 */ /* 0x000fc60007ffe0ff */
[----:B0-----:R-:W2:Y:S01]  /*05f0*/  LDG.E R19, desc[UR4][R18.64] ;  /* 0x0000000412137981 */ /* 0x001ea2000c1e1900 */
[----:B---3--:R-:W-:-:S04]  /*0600*/  IMAD.WIDE R8, R13, 0x4, R8 ;  /* 0x000000040d087825 */ /* 0x008fc800078e0208 */
[--C-:B------:R-:W-:Y:S01]  /*0610*/  IMAD.WIDE.U32 R12, R15, 0x4, R10.reuse ;  /* 0x000000040f0c7825 */ /* 0x100fe200078e000a */
[----:B------:R-:W2:Y:S03]  /*0620*/  LDG.E R17, desc[UR4][R8.64] ;  /* 0x0000000408117981 */ /* 0x000ea6000c1e1900 */
[C-C-:B------:R-:W-:Y:S01]  /*0630*/  IMAD.WIDE.U32 R14, R21.reuse, 0x4, R10.reuse ;  /* 0x00000004150e7825 */ /* 0x140fe200078e000a */
[----:B------:R-:W-:Y:S01]  /*0640*/  IADD3 R21, PT, PT, R21, R22, RZ ;  /* 0x0000001615157210 */ /* 0x000fe20007ffe0ff */
[----:B------:R-:W3:Y:S04]  /*0650*/  LDG.E R12, desc[UR4][R12.64] ;  /* 0x000000040c0c7981 */ /* 0x000ee8000c1e1900 */
[----:B------:R-:W3:Y:S01]  /*0660*/  LDG.E R22, desc[UR4][R8.64+0x4] ;  /* 0x0000040408167981 */ /* 0x000ee2000c1e1900 */
[----:B------:R-:W-:-:S03]  /*0670*/  IMAD.WIDE.U32 R10, R21, 0x4, R10 ;  /* 0x00000004150a7825 */ /* 0x000fc600078e000a */
[----:B------:R-:W4:Y:S04]  /*0680*/  LDG.E R14, desc[UR4][R14.64] ;  /* 0x000000040e0e7981 */ /* 0x000f28000c1e1900 */
[----:B------:R-:W4:Y:S04]  /*0690*/  LDG.E R24, desc[UR4][R8.64+0x8] ;  /* 0x0000080408187981 */ /* 0x000f28000c1e1900 */
[----:B------:R-:W5:Y:S04]  /*06a0*/  LDG.E R26, desc[UR4][R8.64+0xc] ;  /* 0x00000c04081a7981 */ /* 0x000f68000c1e1900 */
[----:B------:R-:W5:Y:S01]  /*06b0*/  LDG.E R10, desc[UR4][R10.64] ;  /* 0x000000040a0a7981 */ /* 0x000f62000c1e1900 */
[----:B------:R-:W-:Y:S01]  /*06c0*/  IADD3 R6, PT, PT, R6, 0x4, RZ ;  /* 0x0000000406067810 */ /* 0x000fe20007ffe0ff */
[----:B--2---:R-:W-:-:S04]  /*06d0*/  IMAD R17, R17, R19, R16 ;  /* 0x0000001311117224 */ /* 0x004fc800078e0210 */
[----:B---3--:R-:W-:-:S04]  /*06e0*/  IMAD R17, R22, R12, R17 ;  /* 0x0000000c16117224 */ /* 0x008fc800078e0211 */
[----:B----4-:R-:W-:-:S04]  /*06f0*/  IMAD R17, R24, R14, R17 ;  /* 0x0000000e18117224 */ /* 0x010fc800078e0211 */
[----:B-----5:R-:W-:-:S07]  /*0700*/  IMAD R16, R26, R10, R17 ;  /* 0x0000000a1a107224 */ /* 0x020fce00078e0211 */
.L_x_3:
[----:B------:R-:W-:Y:S05]  /*0710*/  @!P2 BRA `(.L_x_2) ;  /* 0x00000000006ca947 */ /* 0x000fea0003800000 */
[----:B------:R-:W1:Y:S01]  /*0720*/  LDC.64 R18, c[0x0][0x388] ;  /* 0x0000e200ff127b82 */ /* 0x000e620000000a00 */
[----:B------:R-:W-:Y:S02]  /*0730*/  ISETP.NE.AND P1, PT, R20, 0x1, PT ;  /* 0x000000011400780c */ /* 0x000fe40003f25270 */
[----:B------:R-:W-:-:S04]  /*0740*/  LOP3.LUT R12, R7, 0x1, RZ, 0xc0, !PT ;  /* 0x00000001070c7812 */ /* 0x000fc800078ec0ff */
[----:B------:R-:W-:Y:S01]  /*0750*/  ISETP.NE.U32.AND P2, PT, R12, 0x1, PT ;  /* 0x000000010c00780c */ /* 0x000fe20003f45070 */
[----:B------:R-:W2:Y:S06]  /*0760*/  LDC.64 R14, c[0x0][0x380] ;  /* 0x0000e000ff0e7b82 */ /* 0x000eac0000000a00 */
[----:B------:R-:W-:Y:S01]  /*0770*/  @P1 IMAD R12, R6, R7, R5 ;  /* 0x00000007060c1224 */ /* 0x000fe200078e0205 */
[----:B------:R-:W-:Y:S01]  /*0780*/  @P1 IADD3 R17, PT, PT, R2, R6, RZ ;  /* 0x0000000602111210 */ /* 0x000fe20007ffe0ff */
[----:B------:R-:W3:Y:S01]  /*0790*/  LDC.64 R8, c[0x0][0x380] ;  /* 0x0000e000ff087b82 */ /* 0x000ee20000000a00 */
[----:B------:R-:W-:-:S02]  /*07a0*/  @P1 IADD3 R6, PT, PT, R6, 0x2, RZ ;  /* 0x0000000206061810 */ /* 0x000fc40007ffe0ff */
[----:B------:R-:W-:-:S03]  /*07b0*/  @P1 IADD3 R21, PT, PT, R12, R7, RZ ;  /* 0x000000070c151210 */ /* 0x000fc60007ffe0ff */
[----:B------:R-:W-:Y:S02]  /*07c0*/  @!P2 IMAD R7, R6, R7, R5 ;  /* 0x000000070607a224 */ /* 0x000fe400078e0205 */
[----:B------:R-:W4:Y:S01]  /*07d0*/  LDC.64 R10, c[0x0][0x388] ;  /* 0x0000e200ff0a7b82 */ /* 0x000f220000000a00 */
[----:B-1----:R-:W-:-:S04]  /*07e0*/  @P1 IMAD.WIDE.U32 R12, R12, 0x4, R18 ;  /* 0x000000040c0c1825 */ /* 0x002fc800078e0012 */
[----:B------:R-:W-:Y:S02]  /*07f0*/  @P1 IMAD.WIDE.U32 R18, R21, 0x4, R18 ;  /* 0x0000000415121825 */ /* 0x000fe400078e0012 */
[----:B0-----:R-:W5:Y:S02]  /*0800*/  @P1 LDG.E R12, desc[UR4][R12.64] ;  /* 0x000000040c0c1981 */ /* 0x001f64000c1e1900 */
[----:B--2---:R-:W-:Y:S01]  /*0810*/  @P1 IMAD.WIDE R14, R17, 0x4, R14 ;  /* 0x00000004110e1825 */ /* 0x004fe200078e020e */
[----:B------:R-:W-:Y:S01]  /*0820*/  @!P2 IADD3 R17, PT, PT, R2, R6, RZ ;  /* 0x000000060211a210 */ /* 0x000fe20007ffe0ff */
[----:B------:R-:W2:Y:S04]  /*0830*/  @P1 LDG.E R18, desc[UR4][R18.64] ;  /* 0x0000000412121981 */ /* 0x000ea8000c1e1900 */
[----:B------:R-:W5:Y:S01]  /*0840*/  @P1 LDG.E R21, desc[UR4][R14.64] ;  /* 0x000000040e151981 */ /* 0x000f62000c1e1900 */
[----:B---3--:R-:W-:-:S03]  /*0850*/  @!P2 IMAD.WIDE R8, R17, 0x4, R8 ;  /* 0x000000041108a825 */ /* 0x008fc600078e0208 */
[----:B------:R-:W2:Y:S04]  /*0860*/  @P1 LDG.E R6, desc[UR4][R14.64+0x4] ;  /* 0x000004040e061981 */ /* 0x000ea8000c1e1900 */
[----:B------:R-:W3:Y:S01]  /*0870*/  @!P2 LDG.E R9, desc[UR4][R8.64] ;  /* 0x000000040809a981 */ /* 0x000ee2000c1e1900 */
[----:B----4-:R-:W-:-:S06]  /*0880*/  @!P2 IMAD.WIDE.U32 R10, R7, 0x4, R10 ;  /* 0x00000004070aa825 */ /* 0x010fcc00078e000a */
[----:B------:R-:W3:Y:S01]  /*0890*/  @!P2 LDG.E R10, desc[UR4][R10.64] ;  /* 0x000000040a0aa981 */ /* 0x000ee2000c1e1900 */
[----:B-----5:R-:W-:-:S04]  /*08a0*/  @P1 IMAD R21, R21, R12, R16 ;  /* 0x0000000c15151224 */ /* 0x020fc800078e0210 */
[----:B--2---:R-:W-:-:S04]  /*08b0*/  @P1 IMAD R16, R6, R18, R21 ;  /* 0x0000001206101224 */ /* 0x004fc800078e0215 */
[----:B---3--:R-:W-:-:S07]  /*08c0*/  @!P2 IMAD R16, R9, R10, R16 ;  /* 0x0000000a0910a224 */ /* 0x008fce00078e0210 */
.L_x_2:
[----:B------:R-:W1:Y:S01]  /*08d0*/  LDCU UR6, c[0x0][0x398] ;  /* 0x00007300ff0677ac */ /* 0x000e620008000800 */
[----:B------:R-:W2:Y:S01]  /*08e0*/  LDC.64 R6, c[0x0][0x390] ;  /* 0x0000e400ff067b82 */ /* 0x000ea20000000a00 */
[----:B------:R-:W-:Y:S02]  /*08f0*/  IADD3 R9, PT, PT, R2, R5, RZ ;  /* 0x0000000502097210 */ /* 0x000fe40007ffe0ff */
[----:B------:R-:W-:-:S04]  /*0900*/  IADD3 R5, PT, PT, R5, 0x1, RZ ;  /* 0x0000000105057810 */ /* 0x000fc80007ffe0ff */
[----:B-1----:R-:W-:Y:S01]  /*0910*/  ISETP.NE.AND P1, PT, R5, UR6, PT ;  /* 0x0000000605007c0c */ /* 0x002fe2000bf25270 */
[----:B--2---:R-:W-:-:S05]  /*0920*/  IMAD.WIDE R6, R9, 0x4, R6 ;  /* 0x0000000409067825 */ /* 0x004fca00078e0206 */
[----:B0-----:R1:W-:Y:S07]  /*0930*/  STG.E desc[UR4][R6.64], R16 ;  /* 0x0000001006007986 */ /* 0x0013ee000c101904 */
[----:B------:R-:W-:Y:S05]  /*0940*/  @P1 BRA `(.L_x_4) ;  /* 0xfffffff400f01947 */ /* 0x000fea000383ffff */
[----:B------:R-:W-:Y:S05]  /*0950*/  EXIT ;  /* 0x000000000000794d */ /* 0x000fea0003800000 */
.L_x_5:
[----:B------:R-:W-:-:S00]  /*0960*/  BRA `(.L_x_5) ;  /* 0xfffffffc00fc7947 */ /* 0x000fc0000383ffff */
[----:B------:R-:W-:-:S00]  /*0970*/  NOP ;  /* 0x0000000000007918 */ /* 0x000fc00000000000 */
        /* <DEDUP_REMOVED lines=8> */
.L_x_6:


//--------------------- .nv.shared.reserved.0     --------------------------
	.section	.nv.shared.reserved.0,"aw",@nobits
	.weak		__nv_reservedSMEM_offset_0_alias
	.size		__nv_reservedSMEM_offset_0_alias, 0, 64
	.other		__nv_reservedSMEM_offset_0_alias,@"STO_CUDA_RESERVED_SHARED STV_DEFAULT"
__nv_reservedSMEM_offset_0_alias:
	.zero		0
	.zero		64


//--------------------- .nv.constant0._Z15matrix_multiplyPiS_S_i --------------------------
	.section	.nv.constant0._Z15matrix_multiplyPiS_S_i,"a",@progbits
	.sectionflags	@""
	.align	4
.nv.constant0._Z15matrix_multiplyPiS_S_i:
	.zero		924


//--------------------- SYMBOLS --------------------------

	.type		.nv.reservedSmem.offset0,@object
	.size		.nv.reservedSmem.offset0,0x4
